//
// Generated by NVIDIA NVVM Compiler
//
// Compiler Build ID: CL-36424714
// Cuda compilation tools, release 13.0, V13.0.88
// Based on NVVM 20.0.0
//

.version 9.0
.target sm_100
.address_size 64

	// .globl	_Z9iterationPKhPhii

.visible .entry _Z9iterationPKhPhii(
	.param .u64 .ptr .align 1 _Z9iterationPKhPhii_param_0,
	.param .u64 .ptr .align 1 _Z9iterationPKhPhii_param_1,
	.param .u32 _Z9iterationPKhPhii_param_2,
	.param .u32 _Z9iterationPKhPhii_param_3
)
{
	.reg .pred 	%p<10>;
	.reg .b16 	%rs<3>;
	.reg .b32 	%r<48>;
	.reg .b64 	%rd<25>;

	ld.param.u64 	%rd4, [_Z9iterationPKhPhii_param_0];
	ld.param.u64 	%rd3, [_Z9iterationPKhPhii_param_1];
	ld.param.u32 	%r9, [_Z9iterationPKhPhii_param_2];
	ld.param.u32 	%r10, [_Z9iterationPKhPhii_param_3];
	cvta.to.global.u64 	%rd1, %rd4;
	mul.lo.s32 	%r1, %r10, %r9;
	mov.u32 	%r11, %ctaid.x;
	mov.u32 	%r2, %ntid.x;
	mov.u32 	%r12, %tid.x;
	mad.lo.s32 	%r47, %r11, %r2, %r12;
	setp.ge.s32 	%p3, %r47, %r1;
	@%p3 bra 	$L__BB0_7;
	add.s32 	%r4, %r9, -1;
	sub.s32 	%r5, %r1, %r9;
	mov.u32 	%r13, %nctaid.x;
	mul.lo.s32 	%r6, %r2, %r13;
	cvta.to.global.u64 	%rd2, %rd3;
$L__BB0_2:
	rem.s32 	%r15, %r47, %r9;
	sub.s32 	%r16, %r47, %r15;
	add.s32 	%r17, %r4, %r15;
	rem.s32 	%r18, %r17, %r9;
	add.s32 	%r19, %r15, 1;
	rem.s32 	%r20, %r19, %r9;
	add.s32 	%r21, %r16, %r9;
	rem.s32 	%r22, %r21, %r1;
	add.s32 	%r23, %r5, %r16;
	rem.s32 	%r24, %r23, %r1;
	add.s32 	%r25, %r22, %r18;
	cvt.s64.s32 	%rd5, %r25;
	add.s64 	%rd6, %rd1, %rd5;
	ld.global.u8 	%r26, [%rd6];
	add.s32 	%r27, %r18, %r16;
	cvt.s64.s32 	%rd7, %r27;
	add.s64 	%rd8, %rd1, %rd7;
	ld.global.u8 	%r28, [%rd8];
	add.s32 	%r29, %r28, %r26;
	add.s32 	%r30, %r24, %r18;
	cvt.s64.s32 	%rd9, %r30;
	add.s64 	%rd10, %rd1, %rd9;
	ld.global.u8 	%r31, [%rd10];
	add.s32 	%r32, %r29, %r31;
	add.s32 	%r33, %r22, %r15;
	cvt.s64.s32 	%rd11, %r33;
	add.s64 	%rd12, %rd1, %rd11;
	ld.global.u8 	%r34, [%rd12];
	add.s32 	%r35, %r32, %r34;
	add.s32 	%r36, %r24, %r15;
	cvt.s64.s32 	%rd13, %r36;
	add.s64 	%rd14, %rd1, %rd13;
	ld.global.u8 	%r37, [%rd14];
	add.s32 	%r38, %r35, %r37;
	add.s32 	%r39, %r22, %r20;
	cvt.s64.s32 	%rd15, %r39;
	add.s64 	%rd16, %rd1, %rd15;
	ld.global.u8 	%r40, [%rd16];
	add.s32 	%r41, %r38, %r40;
	add.s32 	%r42, %r20, %r16;
	cvt.s64.s32 	%rd17, %r42;
	add.s64 	%rd18, %rd1, %rd17;
	ld.global.u8 	%r43, [%rd18];
	add.s32 	%r44, %r41, %r43;
	add.s32 	%r45, %r24, %r20;
	cvt.s64.s32 	%rd19, %r45;
	add.s64 	%rd20, %rd1, %rd19;
	ld.global.u8 	%r46, [%rd20];
	add.s32 	%r14, %r44, %r46;
	mov.pred 	%p9, -1;
	setp.eq.s32 	%p5, %r14, 3;
	@%p5 bra 	$L__BB0_6;
	setp.ne.s32 	%p6, %r14, 2;
	@%p6 bra 	$L__BB0_5;
	cvt.s64.s32 	%rd21, %r47;
	add.s64 	%rd22, %rd1, %rd21;
	ld.global.u8 	%rs1, [%rd22];
	setp.ne.s16 	%p9, %rs1, 0;
	bra.uni 	$L__BB0_6;
$L__BB0_5:
	mov.pred 	%p9, 0;
$L__BB0_6:
	selp.u16 	%rs2, 1, 0, %p9;
	cvt.s64.s32 	%rd23, %r47;
	add.s64 	%rd24, %rd2, %rd23;
	st.global.u8 	[%rd24], %rs2;
	add.s32 	%r47, %r47, %r6;
	setp.lt.s32 	%p8, %r47, %r1;
	@%p8 bra 	$L__BB0_2;
$L__BB0_7:
	ret;

}
	// .globl	_Z12iteration_ifPKhPhii
.visible .entry _Z12iteration_ifPKhPhii(
	.param .u64 .ptr .align 1 _Z12iteration_ifPKhPhii_param_0,
	.param .u64 .ptr .align 1 _Z12iteration_ifPKhPhii_param_1,
	.param .u32 _Z12iteration_ifPKhPhii_param_2,
	.param .u32 _Z12iteration_ifPKhPhii_param_3
)
{
	.reg .pred 	%p<18>;
	.reg .b16 	%rs<11>;
	.reg .b32 	%r<48>;
	.reg .b64 	%rd<25>;

	ld.param.u64 	%rd4, [_Z12iteration_ifPKhPhii_param_0];
	ld.param.u64 	%rd3, [_Z12iteration_ifPKhPhii_param_1];
	ld.param.u32 	%r9, [_Z12iteration_ifPKhPhii_param_2];
	ld.param.u32 	%r10, [_Z12iteration_ifPKhPhii_param_3];
	cvta.to.global.u64 	%rd1, %rd4;
	mul.lo.s32 	%r1, %r10, %r9;
	mov.u32 	%r11, %ctaid.x;
	mov.u32 	%r2, %ntid.x;
	mov.u32 	%r12, %tid.x;
	mad.lo.s32 	%r47, %r11, %r2, %r12;
	setp.ge.s32 	%p3, %r47, %r1;
	@%p3 bra 	$L__BB1_7;
	add.s32 	%r4, %r9, -1;
	sub.s32 	%r5, %r1, %r9;
	mov.u32 	%r13, %nctaid.x;
	mul.lo.s32 	%r6, %r2, %r13;
	cvta.to.global.u64 	%rd2, %rd3;
$L__BB1_2:
	rem.s32 	%r15, %r47, %r9;
	sub.s32 	%r16, %r47, %r15;
	add.s32 	%r17, %r4, %r15;
	rem.s32 	%r18, %r17, %r9;
	add.s32 	%r19, %r15, 1;
	rem.s32 	%r20, %r19, %r9;
	add.s32 	%r21, %r16, %r9;
	rem.s32 	%r22, %r21, %r1;
	add.s32 	%r23, %r5, %r16;
	rem.s32 	%r24, %r23, %r1;
	add.s32 	%r25, %r22, %r18;
	cvt.s64.s32 	%rd5, %r25;
	add.s64 	%rd6, %rd1, %rd5;
	ld.global.u8 	%rs1, [%rd6];
	setp.ne.s16 	%p5, %rs1, 0;
	selp.u32 	%r26, 1, 0, %p5;
	add.s32 	%r27, %r18, %r16;
	cvt.s64.s32 	%rd7, %r27;
	add.s64 	%rd8, %rd1, %rd7;
	ld.global.u8 	%rs2, [%rd8];
	setp.eq.s16 	%p6, %rs2, 0;
	selp.b32 	%r28, 2, 1, %p5;
	selp.b32 	%r29, %r26, %r28, %p6;
	add.s32 	%r30, %r24, %r18;
	cvt.s64.s32 	%rd9, %r30;
	add.s64 	%rd10, %rd1, %rd9;
	ld.global.u8 	%rs3, [%rd10];
	setp.ne.s16 	%p7, %rs3, 0;
	selp.u32 	%r31, 1, 0, %p7;
	add.s32 	%r32, %r29, %r31;
	add.s32 	%r33, %r22, %r15;
	cvt.s64.s32 	%rd11, %r33;
	add.s64 	%rd12, %rd1, %rd11;
	ld.global.u8 	%rs4, [%rd12];
	setp.ne.s16 	%p8, %rs4, 0;
	selp.u32 	%r34, 1, 0, %p8;
	add.s32 	%r35, %r32, %r34;
	add.s32 	%r36, %r24, %r15;
	cvt.s64.s32 	%rd13, %r36;
	add.s64 	%rd14, %rd1, %rd13;
	ld.global.u8 	%rs5, [%rd14];
	setp.ne.s16 	%p9, %rs5, 0;
	selp.u32 	%r37, 1, 0, %p9;
	add.s32 	%r38, %r35, %r37;
	add.s32 	%r39, %r22, %r20;
	cvt.s64.s32 	%rd15, %r39;
	add.s64 	%rd16, %rd1, %rd15;
	ld.global.u8 	%rs6, [%rd16];
	setp.ne.s16 	%p10, %rs6, 0;
	selp.u32 	%r40, 1, 0, %p10;
	add.s32 	%r41, %r38, %r40;
	add.s32 	%r42, %r20, %r16;
	cvt.s64.s32 	%rd17, %r42;
	add.s64 	%rd18, %rd1, %rd17;
	ld.global.u8 	%rs7, [%rd18];
	setp.ne.s16 	%p11, %rs7, 0;
	selp.u32 	%r43, 1, 0, %p11;
	add.s32 	%r44, %r41, %r43;
	add.s32 	%r45, %r24, %r20;
	cvt.s64.s32 	%rd19, %r45;
	add.s64 	%rd20, %rd1, %rd19;
	ld.global.u8 	%rs8, [%rd20];
	setp.ne.s16 	%p12, %rs8, 0;
	selp.u32 	%r46, 1, 0, %p12;
	add.s32 	%r14, %r44, %r46;
	mov.pred 	%p17, -1;
	setp.eq.s32 	%p13, %r14, 3;
	@%p13 bra 	$L__BB1_6;
	setp.ne.s32 	%p14, %r14, 2;
	@%p14 bra 	$L__BB1_5;
	cvt.s64.s32 	%rd21, %r47;
	add.s64 	%rd22, %rd1, %rd21;
	ld.global.u8 	%rs9, [%rd22];
	setp.ne.s16 	%p17, %rs9, 0;
	bra.uni 	$L__BB1_6;
$L__BB1_5:
	mov.pred 	%p17, 0;
$L__BB1_6:
	selp.u16 	%rs10, 1, 0, %p17;
	cvt.s64.s32 	%rd23, %r47;
	add.s64 	%rd24, %rd2, %rd23;
	st.global.u8 	[%rd24], %rs10;
	add.s32 	%r47, %r47, %r6;
	setp.lt.s32 	%p16, %r47, %r1;
	@%p16 bra 	$L__BB1_2;
$L__BB1_7:
	ret;

}


// ===== COMPILED SASS (sm_100) =====

	.target	sm_100

	.elftype	@"ET_EXEC"


//--------------------- .note.nv.tkinfo           --------------------------
	.section	.note.nv.tkinfo,"",@"SHT_NOTE"
	.sectionflags	@"SHF_NOTE_NV_TKINFO"
	.tkinfo
        /*0018*/ 	.word	0x00000002
        /*0030*/ 	.string	""
        /*0030*/ 	.string	"ptxas"
        /*0030*/ 	.string	"Cuda compilation tools, release 13.0, V13.0.88"
        /*0030*/ 	.string	"Build cuda_13.0.r13.0/compiler.36424714_0"
        /*0030*/ 	.string	"-arch sm_100 -m 64 "



//--------------------- .note.nv.cuinfo           --------------------------
	.section	.note.nv.cuinfo,"",@"SHT_NOTE"
	.sectionflags	@"SHF_NOTE_NV_CUINFO"
        /*0018*/ 	.short	0x0002
        /*001a*/ 	.short	0x0064
        /*001c*/ 	.short	0x0082
	.zero		2


//--------------------- .nv.info                  --------------------------
	.section	.nv.info,"",@"SHT_CUDA_INFO"
	.align	4


	//----- nvinfo : EIATTR_REGCOUNT
	.align		4
        /*0000*/ 	.byte	0x04, 0x2f
        /*0002*/ 	.short	(.L_1 - .L_0)
	.align		4
.L_0:
        /*0004*/ 	.word	index@(_Z9iterationPKhPhii)
        /*0008*/ 	.word	0x0000001d


	//----- nvinfo : EIATTR_FRAME_SIZE
	.align		4
.L_1:
        /*000c*/ 	.byte	0x04, 0x11
        /*000e*/ 	.short	(.L_3 - .L_2)
	.align		4
.L_2:
        /*0010*/ 	.word	index@(_Z9iterationPKhPhii)
        /*0014*/ 	.word	0x00000000


	//----- nvinfo : EIATTR_REGCOUNT
	.align		4
.L_3:
        /*0018*/ 	.byte	0x04, 0x2f
        /*001a*/ 	.short	(.L_5 - .L_4)
	.align		4
.L_4:
        /*001c*/ 	.word	index@(_Z12iteration_ifPKhPhii)
        /*0020*/ 	.word	0x0000001e


	//----- nvinfo : EIATTR_FRAME_SIZE
	.align		4
.L_5:
        /*0024*/ 	.byte	0x04, 0x11
        /*0026*/ 	.short	(.L_7 - .L_6)
	.align		4
.L_6:
        /*0028*/ 	.word	index@(_Z12iteration_ifPKhPhii)
        /*002c*/ 	.word	0x00000000


	//----- nvinfo : EIATTR_MIN_STACK_SIZE
	.align		4
.L_7:
        /*0030*/ 	.byte	0x04, 0x12
        /*0032*/ 	.short	(.L_9 - .L_8)
	.align		4
.L_8:
        /*0034*/ 	.word	index@(_Z12iteration_ifPKhPhii)
        /*0038*/ 	.word	0x00000000


	//----- nvinfo : EIATTR_MIN_STACK_SIZE
	.align		4
.L_9:
        /*003c*/ 	.byte	0x04, 0x12
        /*003e*/ 	.short	(.L_11 - .L_10)
	.align		4
.L_10:
        /*0040*/ 	.word	index@(_Z9iterationPKhPhii)
        /*0044*/ 	.word	0x00000000
.L_11:


//--------------------- .nv.compat                --------------------------
	.section	.nv.compat,"",@"SHT_CUDA_COMPAT_INFO"
	.align	4
        /*0000*/ 	.byte	0x02, 0x09, 0x00, 0x00, 0x02, 0x02, 0x01, 0x00, 0x02, 0x05, 0x05, 0x00, 0x03, 0x07, 0x01, 0x01
        /*0010*/ 	.byte	0x02, 0x03, 0x00, 0x00, 0x02, 0x06, 0x01, 0x00, 0x04, 0x0b, 0x08, 0x00, 0x09, 0x00, 0x00, 0x00
        /*0020*/ 	.byte	0x00, 0x00, 0x00, 0x00


//--------------------- .nv.info._Z12iteration_ifPKhPhii --------------------------
	.section	.nv.info._Z12iteration_ifPKhPhii,"",@"SHT_CUDA_INFO"
	.sectionflags	@""
	.align	4


	//----- nvinfo : EIATTR_CUDA_API_VERSION
	.align		4
        /*0000*/ 	.byte	0x04, 0x37
        /*0002*/ 	.short	(.L_13 - .L_12)
.L_12:
        /*0004*/ 	.word	0x00000082


	//----- nvinfo : EIATTR_KPARAM_INFO
	.align		4
.L_13:
        /*0008*/ 	.byte	0x04, 0x17
        /*000a*/ 	.short	(.L_15 - .L_14)
.L_14:
        /*000c*/ 	.word	0x00000000
        /*0010*/ 	.short	0x0003
        /*0012*/ 	.short	0x0014
        /*0014*/ 	.byte	0x00, 0xf0, 0x11, 0x00


	//----- nvinfo : EIATTR_KPARAM_INFO
	.align		4
.L_15:
        /*0018*/ 	.byte	0x04, 0x17
        /*001a*/ 	.short	(.L_17 - .L_16)
.L_16:
        /*001c*/ 	.word	0x00000000
        /*0020*/ 	.short	0x0002
        /*0022*/ 	.short	0x0010
        /*0024*/ 	.byte	0x00, 0xf0, 0x11, 0x00


	//----- nvinfo : EIATTR_KPARAM_INFO
	.align		4
.L_17:
        /*0028*/ 	.byte	0x04, 0x17
        /*002a*/ 	.short	(.L_19 - .L_18)
.L_18:
        /*002c*/ 	.word	0x00000000
        /*0030*/ 	.short	0x0001
        /*0032*/ 	.short	0x0008
        /*0034*/ 	.byte	0x00, 0xf5, 0x21, 0x00


	//----- nvinfo : EIATTR_KPARAM_INFO
	.align		4
.L_19:
        /*0038*/ 	.byte	0x04, 0x17
        /*003a*/ 	.short	(.L_21 - .L_20)
.L_20:
        /*003c*/ 	.word	0x00000000
        /*0040*/ 	.short	0x0000
        /*0042*/ 	.short	0x0000
        /*0044*/ 	.byte	0x00, 0xf5, 0x21, 0x00


	//----- nvinfo : EIATTR_SPARSE_MMA_MASK
	.align		4
.L_21:
        /*0048*/ 	.byte	0x03, 0x50
        /*004a*/ 	.short	0x0000


	//----- nvinfo : EIATTR_MAXREG_COUNT
	.align		4
        /*004c*/ 	.byte	0x03, 0x1b
        /*004e*/ 	.short	0x00ff


	//----- nvinfo : EIATTR_MERCURY_ISA_VERSION
	.align		4
        /*0050*/ 	.byte	0x03, 0x5f
        /*0052*/ 	.short	0x0101


	//----- nvinfo : EIATTR_VRC_CTA_INIT_COUNT
	.align		4
        /*0054*/ 	.byte	0x02, 0x4a
	.zero		1
	.zero		1


	//----- nvinfo : EIATTR_EXIT_INSTR_OFFSETS
	.align		4
        /*0058*/ 	.byte	0x04, 0x1c
        /*005a*/ 	.short	(.L_23 - .L_22)


	//   ....[0]....
.L_22:
        /*005c*/ 	.word	0x00000080


	//   ....[1]....
        /*0060*/ 	.word	0x00000ba0


	//----- nvinfo : EIATTR_CRS_STACK_SIZE
	.align		4
.L_23:
        /*0064*/ 	.byte	0x04, 0x1e
        /*0066*/ 	.short	(.L_25 - .L_24)
.L_24:
        /*0068*/ 	.word	0x00000000


	//----- nvinfo : EIATTR_CBANK_PARAM_SIZE
	.align		4
.L_25:
        /*006c*/ 	.byte	0x03, 0x19
        /*006e*/ 	.short	0x0018


	//----- nvinfo : EIATTR_PARAM_CBANK
	.align		4
        /*0070*/ 	.byte	0x04, 0x0a
        /*0072*/ 	.short	(.L_27 - .L_26)
	.align		4
.L_26:
        /*0074*/ 	.word	index@(.nv.constant0._Z12iteration_ifPKhPhii)
        /*0078*/ 	.short	0x0380
        /*007a*/ 	.short	0x0018


	//----- nvinfo : EIATTR_SW_WAR
	.align		4
.L_27:
        /*007c*/ 	.byte	0x04, 0x36
        /*007e*/ 	.short	(.L_29 - .L_28)
.L_28:
        /*0080*/ 	.word	0x00000008
.L_29:


//--------------------- .nv.info._Z9iterationPKhPhii --------------------------
	.section	.nv.info._Z9iterationPKhPhii,"",@"SHT_CUDA_INFO"
	.sectionflags	@""
	.align	4


	//----- nvinfo : EIATTR_CUDA_API_VERSION
	.align		4
        /*0000*/ 	.byte	0x04, 0x37
        /*0002*/ 	.short	(.L_31 - .L_30)
.L_30:
        /*0004*/ 	.word	0x00000082


	//----- nvinfo : EIATTR_KPARAM_INFO
	.align		4
.L_31:
        /*0008*/ 	.byte	0x04, 0x17
        /*000a*/ 	.short	(.L_33 - .L_32)
.L_32:
        /*000c*/ 	.word	0x00000000
        /*0010*/ 	.short	0x0003
        /*0012*/ 	.short	0x0014
        /*0014*/ 	.byte	0x00, 0xf0, 0x11, 0x00


	//----- nvinfo : EIATTR_KPARAM_INFO
	.align		4
.L_33:
        /*0018*/ 	.byte	0x04, 0x17
        /*001a*/ 	.short	(.L_35 - .L_34)
.L_34:
        /*001c*/ 	.word	0x00000000
        /*0020*/ 	.short	0x0002
        /*0022*/ 	.short	0x0010
        /*0024*/ 	.byte	0x00, 0xf0, 0x11, 0x00


	//----- nvinfo : EIATTR_KPARAM_INFO
	.align		4
.L_35:
        /*0028*/ 	.byte	0x04, 0x17
        /*002a*/ 	.short	(.L_37 - .L_36)
.L_36:
        /*002c*/ 	.word	0x00000000
        /*0030*/ 	.short	0x0001
        /*0032*/ 	.short	0x0008
        /*0034*/ 	.byte	0x00, 0xf5, 0x21, 0x00


	//----- nvinfo : EIATTR_KPARAM_INFO
	.align		4
.L_37:
        /*0038*/ 	.byte	0x04, 0x17
        /*003a*/ 	.short	(.L_39 - .L_38)
.L_38:
        /*003c*/ 	.word	0x00000000
        /*0040*/ 	.short	0x0000
        /*0042*/ 	.short	0x0000
        /*0044*/ 	.byte	0x00, 0xf5, 0x21, 0x00


	//----- nvinfo : EIATTR_SPARSE_MMA_MASK
	.align		4
.L_39:
        /*0048*/ 	.byte	0x03, 0x50
        /*004a*/ 	.short	0x0000


	//----- nvinfo : EIATTR_MAXREG_COUNT
	.align		4
        /*004c*/ 	.byte	0x03, 0x1b
        /*004e*/ 	.short	0x00ff


	//----- nvinfo : EIATTR_MERCURY_ISA_VERSION
	.align		4
        /*0050*/ 	.byte	0x03, 0x5f
        /*0052*/ 	.short	0x0101


	//----- nvinfo : EIATTR_VRC_CTA_INIT_COUNT
	.align		4
        /*0054*/ 	.byte	0x02, 0x4a
	.zero		1
	.zero		1


	//----- nvinfo : EIATTR_EXIT_INSTR_OFFSETS
	.align		4
        /*0058*/ 	.byte	0x04, 0x1c
        /*005a*/ 	.short	(.L_41 - .L_40)


	//   ....[0]....
.L_40:
        /*005c*/ 	.word	0x00000080


	//   ....[1]....
        /*0060*/ 	.word	0x00000a50


	//----- nvinfo : EIATTR_CRS_STACK_SIZE
	.align		4
.L_41:
        /*0064*/ 	.byte	0x04, 0x1e
        /*0066*/ 	.short	(.L_43 - .L_42)
.L_42:
        /*0068*/ 	.word	0x00000000


	//----- nvinfo : EIATTR_CBANK_PARAM_SIZE
	.align		4
.L_43:
        /*006c*/ 	.byte	0x03, 0x19
        /*006e*/ 	.short	0x0018


	//----- nvinfo : EIATTR_PARAM_CBANK
	.align		4
        /*0070*/ 	.byte	0x04, 0x0a
        /*0072*/ 	.short	(.L_45 - .L_44)
	.align		4
.L_44:
        /*0074*/ 	.word	index@(.nv.constant0._Z9iterationPKhPhii)
        /*0078*/ 	.short	0x0380
        /*007a*/ 	.short	0x0018


	//----- nvinfo : EIATTR_SW_WAR
	.align		4
.L_45:
        /*007c*/ 	.byte	0x04, 0x36
        /*007e*/ 	.short	(.L_47 - .L_46)
.L_46:
        /*0080*/ 	.word	0x00000008
.L_47:


//--------------------- .nv.callgraph             --------------------------
	.section	.nv.callgraph,"",@"SHT_CUDA_CALLGRAPH"
	.align	4
	.sectionentsize	8
	.align		4
        /*0000*/ 	.word	0x00000000
	.align		4
        /*0004*/ 	.word	0xffffffff
	.align		4
        /*0008*/ 	.word	0x00000000
	.align		4
        /*000c*/ 	.word	0xfffffffe
	.align		4
        /*0010*/ 	.word	0x00000000
	.align		4
        /*0014*/ 	.word	0xfffffffd
	.align		4
        /*0018*/ 	.word	0x00000000
	.align		4
        /*001c*/ 	.word	0xfffffffc


//--------------------- .text._Z12iteration_ifPKhPhii --------------------------
	.section	.text._Z12iteration_ifPKhPhii,"ax",@progbits
	.align	128
        .global         _Z12iteration_ifPKhPhii
        .type           _Z12iteration_ifPKhPhii,@function
        .size           _Z12iteration_ifPKhPhii,(.L_x_10 - _Z12iteration_ifPKhPhii)
        .other          _Z12iteration_ifPKhPhii,@"STO_CUDA_ENTRY STV_DEFAULT"
_Z12iteration_ifPKhPhii:
.text._Z12iteration_ifPKhPhii:
[----:B------:R-:W-:Y:S01]  /*0000*/  LDC R1, c[0x0][0x37c] ;  /* 0x0000df00ff017b82 */ /* 0x000fe20000000800 */
[----:B------:R-:W0:Y:S07]  /*0010*/  S2R R14, SR_TID.X ;  /* 0x00000000000e7919 */ /* 0x000e2e0000002100 */
[----:B------:R-:W0:Y:S08]  /*0020*/  S2UR UR4, SR_CTAID.X ;  /* 0x00000000000479c3 */ /* 0x000e300000002500 */
[----:B------:R-:W0:Y:S08]  /*0030*/  LDC R7, c[0x0][0x360] ;  /* 0x0000d800ff077b82 */ /* 0x000e300000000800 */
[----:B------:R-:W1:Y:S01]  /*0040*/  LDC.64 R12, c[0x0][0x390] ;  /* 0x0000e400ff0c7b82 */ /* 0x000e620000000a00 */
[----:B0-----:R-:W-:-:S02]  /*0050*/  IMAD R14, R7, UR4, R14 ;  /* 0x00000004070e7c24 */ /* 0x001fc4000f8e020e */
[----:B-1----:R-:W-:-:S05]  /*0060*/  IMAD R11, R13, R12, RZ ;  /* 0x0000000c0d0b7224 */ /* 0x002fca00078e02ff */
[----:B------:R-:W-:-:S13]  /*0070*/  ISETP.GE.AND P0, PT, R14, R11, PT ;  /* 0x0000000b0e00720c */ /* 0x000fda0003f06270 */
[----:B------:R-:W-:Y:S05]  /*0080*/  @P0 EXIT ;  /* 0x000000000000094d */ /* 0x000fea0003800000 */
[----:B------:R-:W-:Y:S01]  /*0090*/  IABS R15, R12 ;  /* 0x0000000c000f7213 */ /* 0x000fe20000000000 */
[----:B------:R-:W0:Y:S01]  /*00a0*/  LDC R0, c[0x0][0x390] ;  /* 0x0000e400ff007b82 */ /* 0x000e220000000800 */
[----:B------:R-:W1:Y:S01]  /*00b0*/  LDCU UR4, c[0x0][0x370] ;  /* 0x00006e00ff0477ac */ /* 0x000e620008000800 */
[----:B------:R-:W-:Y:S01]  /*00c0*/  IMAD.IADD R12, R11, 0x1, -R12 ;  /* 0x000000010b0c7824 */ /* 0x000fe200078e0a0c */
[----:B------:R-:W2:Y:S01]  /*00d0*/  I2F.RP R6, R15 ;  /* 0x0000000f00067306 */ /* 0x000ea20000209400 */
[----:B------:R-:W3:Y:S04]  /*00e0*/  LDCU.64 UR6, c[0x0][0x358] ;  /* 0x00006b00ff0677ac */ /* 0x000ee80008000a00 */
[----:B------:R-:W4:Y:S01]  /*00f0*/  LDC.64 R2, c[0x0][0x380] ;  /* 0x0000e000ff027b82 */ /* 0x000f220000000a00 */
[----:B------:R-:W0:Y:S02]  /*0100*/  LDCU.64 UR8, c[0x0][0x388] ;  /* 0x00007100ff0877ac */ /* 0x000e240008000a00 */
[----:B--2---:R-:W2:Y:S01]  /*0110*/  MUFU.RCP R6, R6 ;  /* 0x0000000600067308 */ /* 0x004ea20000001000 */
[----:B-1----:R-:W-:-:S02]  /*0120*/  IMAD R13, R7, UR4, RZ ;  /* 0x00000004070d7c24 */ /* 0x002fc4000f8e02ff */
[----:B--2---:R-:W-:-:S05]  /*0130*/  VIADD R4, R6, 0xffffffe ;  /* 0x0ffffffe06047836 */ /* 0x004fca0000000000 */
[----:B------:R1:W2:Y:S02]  /*0140*/  F2I.FTZ.U32.TRUNC.NTZ R5, R4 ;  /* 0x0000000400057305 */ /* 0x0002a4000021f000 */
[----:B-1----:R-:W-:Y:S02]  /*0150*/  IMAD.MOV.U32 R4, RZ, RZ, RZ ;  /* 0x000000ffff047224 */ /* 0x002fe400078e00ff */
[----:B--2---:R-:W-:-:S04]  /*0160*/  IMAD.MOV R8, RZ, RZ, -R5 ;  /* 0x000000ffff087224 */ /* 0x004fc800078e0a05 */
[----:B------:R-:W-:-:S04]  /*0170*/  IMAD R9, R8, R15, RZ ;  /* 0x0000000f08097224 */ /* 0x000fc800078e02ff */
[----:B0--34-:R-:W-:-:S07]  /*0180*/  IMAD.HI.U32 R10, R5, R9, R4 ;  /* 0x00000009050a7227 */ /* 0x019fce00078e0004 */
.L_x_3:
[----:B------:R-:W-:Y:S02]  /*0190*/  IABS R5, R14 ;  /* 0x0000000e00057213 */ /* 0x000fe40000000000 */
[-C--:B------:R-:W-:Y:S02]  /*01a0*/  IABS R6, R0.reuse ;  /* 0x0000000000067213 */ /* 0x080fe40000000000 */
[----:B------:R-:W-:Y:S01]  /*01b0*/  IABS R7, R11 ;  /* 0x0000000b00077213 */ /* 0x000fe20000000000 */
[----:B------:R-:W-:Y:S01]  /*01c0*/  IMAD.HI.U32 R10, R10, R5, RZ ;  /* 0x000000050a0a7227 */ /* 0x000fe200078e00ff */
[----:B------:R-:W0:Y:S01]  /*01d0*/  I2F.RP R9, R6 ;  /* 0x0000000600097306 */ /* 0x000e220000209400 */
[----:B------:R-:W-:Y:S02]  /*01e0*/  ISETP.GE.AND P1, PT, R14, RZ, PT ;  /* 0x000000ff0e00720c */ /* 0x000fe40003f26270 */
[----:B------:R-:W-:Y:S01]  /*01f0*/  IMAD.MOV R10, RZ, RZ, -R10 ;  /* 0x000000ffff0a7224 */ /* 0x000fe200078e0a0a */
[----:B------:R-:W-:-:S03]  /*0200*/  LOP3.LUT R21, RZ, R0, RZ, 0x33, !PT ;  /* 0x00000000ff157212 */ /* 0x000fc600078e33ff */
[----:B------:R-:W-:Y:S01]  /*0210*/  IMAD R4, R6, R10, R5 ;  /* 0x0000000a06047224 */ /* 0x000fe200078e0205 */
[----:B------:R-:W1:Y:S04]  /*0220*/  I2F.RP R8, R7 ;  /* 0x0000000700087306 */ /* 0x000e680000209400 */
[----:B------:R-:W-:-:S04]  /*0230*/  ISETP.GT.U32.AND P0, PT, R15, R4, PT ;  /* 0x000000040f00720c */ /* 0x000fc80003f04070 */
[----:B0-----:R-:W0:Y:S08]  /*0240*/  MUFU.RCP R9, R9 ;  /* 0x0000000900097308 */ /* 0x001e300000001000 */
[----:B-1----:R-:W1:Y:S01]  /*0250*/  MUFU.RCP R8, R8 ;  /* 0x0000000800087308 */ /* 0x002e620000001000 */
[----:B------:R-:W-:-:S05]  /*0260*/  @!P0 IMAD.IADD R4, R4, 0x1, -R6 ;  /* 0x0000000104048824 */ /* 0x000fca00078e0a06 */
[----:B------:R-:W-:Y:S01]  /*0270*/  ISETP.GT.U32.AND P0, PT, R15, R4, PT ;  /* 0x000000040f00720c */ /* 0x000fe20003f04070 */
[----:B0-----:R-:W-:-:S04]  /*0280*/  VIADD R16, R9, 0xffffffe ;  /* 0x0ffffffe09107836 */ /* 0x001fc80000000000 */
[----:B------:R0:W2:Y:S01]  /*0290*/  F2I.FTZ.U32.TRUNC.NTZ R17, R16 ;  /* 0x0000001000117305 */ /* 0x0000a2000021f000 */
[----:B-1----:R-:W-:-:S07]  /*02a0*/  VIADD R5, R8, 0xffffffe ;  /* 0x0ffffffe08057836 */ /* 0x002fce0000000000 */
[----:B------:R-:W-:Y:S01]  /*02b0*/  @!P0 IMAD.IADD R4, R4, 0x1, -R6 ;  /* 0x0000000104048824 */ /* 0x000fe200078e0a06 */
[----:B------:R-:W-:Y:S01]  /*02c0*/  ISETP.NE.AND P0, PT, R0, RZ, PT ;  /* 0x000000ff0000720c */ /* 0x000fe20003f05270 */
[----:B0-----:R-:W-:Y:S01]  /*02d0*/  IMAD.MOV.U32 R16, RZ, RZ, RZ ;  /* 0x000000ffff107224 */ /* 0x001fe200078e00ff */
[----:B------:R-:W0:Y:S01]  /*02e0*/  F2I.FTZ.U32.TRUNC.NTZ R5, R5 ;  /* 0x0000000500057305 */ /* 0x000e22000021f000 */
[----:B------:R-:W-:Y:S02]  /*02f0*/  @!P1 IMAD.MOV R4, RZ, RZ, -R4 ;  /* 0x000000ffff049224 */ /* 0x000fe400078e0a04 */
[----:B--2---:R-:W-:-:S03]  /*0300*/  IMAD.MOV R15, RZ, RZ, -R17 ;  /* 0x000000ffff0f7224 */ /* 0x004fc600078e0a11 */
[----:B------:R-:W-:Y:S01]  /*0310*/  SEL R9, R21, R4, !P0 ;  /* 0x0000000415097207 */ /* 0x000fe20004000000 */
[----:B------:R-:W-:-:S03]  /*0320*/  IMAD R15, R15, R6, RZ ;  /* 0x000000060f0f7224 */ /* 0x000fc600078e02ff */
[----:B------:R-:W-:Y:S01]  /*0330*/  IADD3 R18, PT, PT, R9, -0x1, R0 ;  /* 0xffffffff09127810 */ /* 0x000fe20007ffe000 */
[----:B------:R-:W-:Y:S02]  /*0340*/  IMAD.IADD R19, R14, 0x1, -R9 ;  /* 0x000000010e137824 */ /* 0x000fe400078e0a09 */
[----:B------:R-:W-:Y:S01]  /*0350*/  IMAD.HI.U32 R10, R17, R15, R16 ;  /* 0x0000000f110a7227 */ /* 0x000fe200078e0010 */
[----:B------:R-:W-:Y:S02]  /*0360*/  IABS R4, R18 ;  /* 0x0000001200047213 */ /* 0x000fe40000000000 */
[----:B------:R-:W-:Y:S01]  /*0370*/  ISETP.GE.AND P4, PT, R18, RZ, PT ;  /* 0x000000ff1200720c */ /* 0x000fe20003f86270 */
[----:B0-----:R-:W-:Y:S02]  /*0380*/  IMAD.MOV R8, RZ, RZ, -R5 ;  /* 0x000000ffff087224 */ /* 0x001fe400078e0a05 */
[----:B------:R-:W-:Y:S02]  /*0390*/  IMAD.MOV.U32 R15, RZ, RZ, R4 ;  /* 0x000000ffff0f7224 */ /* 0x000fe400078e0004 */
[----:B------:R-:W-:-:S02]  /*03a0*/  IMAD.MOV.U32 R4, RZ, RZ, RZ ;  /* 0x000000ffff047224 */ /* 0x000fc400078e00ff */
[----:B------:R-:W-:Y:S02]  /*03b0*/  IMAD R17, R8, R7, RZ ;  /* 0x0000000708117224 */ /* 0x000fe400078e02ff */
[----:B------:R-:W-:Y:S02]  /*03c0*/  IMAD.IADD R22, R19, 0x1, R0 ;  /* 0x0000000113167824 */ /* 0x000fe400078e0200 */
[----:B------:R-:W-:-:S03]  /*03d0*/  IMAD.HI.U32 R8, R10, R15, RZ ;  /* 0x0000000f0a087227 */ /* 0x000fc600078e00ff */
[----:B------:R-:W-:Y:S01]  /*03e0*/  IABS R16, R22 ;  /* 0x0000001600107213 */ /* 0x000fe20000000000 */
[----:B------:R-:W-:Y:S02]  /*03f0*/  IMAD.IADD R23, R12, 0x1, R19 ;  /* 0x000000010c177824 */ /* 0x000fe400078e0213 */
[----:B------:R-:W-:Y:S01]  /*0400*/  IMAD.HI.U32 R5, R5, R17, R4 ;  /* 0x0000001105057227 */ /* 0x000fe200078e0004 */
[----:B------:R-:W-:Y:S02]  /*0410*/  IABS R4, R11 ;  /* 0x0000000b00047213 */ /* 0x000fe40000000000 */
[----:B------:R-:W-:Y:S01]  /*0420*/  IABS R24, R23 ;  /* 0x0000001700187213 */ /* 0x000fe20000000000 */
[----:B------:R-:W-:Y:S01]  /*0430*/  IMAD.MOV R8, RZ, RZ, -R8 ;  /* 0x000000ffff087224 */ /* 0x000fe200078e0a08 */
[----:B------:R-:W-:Y:S01]  /*0440*/  IADD3 R25, PT, PT, RZ, -R4, RZ ;  /* 0x80000004ff197210 */ /* 0x000fe20007ffe0ff */
[----:B------:R-:W-:-:S04]  /*0450*/  IMAD.HI.U32 R20, R5, R16, RZ ;  /* 0x0000001005147227 */ /* 0x000fc800078e00ff */
[----:B------:R-:W-:Y:S02]  /*0460*/  IMAD R4, R6, R8, R15 ;  /* 0x0000000806047224 */ /* 0x000fe400078e020f */
[----:B------:R-:W-:Y:S02]  /*0470*/  IMAD.MOV.U32 R15, RZ, RZ, R6 ;  /* 0x000000ffff0f7224 */ /* 0x000fe400078e0006 */
[----:B------:R-:W-:-:S03]  /*0480*/  IMAD.HI.U32 R5, R5, R24, RZ ;  /* 0x0000001805057227 */ /* 0x000fc600078e00ff */
[----:B------:R-:W-:Y:S01]  /*0490*/  ISETP.GT.U32.AND P1, PT, R15, R4, PT ;  /* 0x000000040f00720c */ /* 0x000fe20003f24070 */
[-C--:B------:R-:W-:Y:S02]  /*04a0*/  IMAD R20, R20, R25.reuse, R16 ;  /* 0x0000001914147224 */ /* 0x080fe400078e0210 */
[----:B------:R-:W-:Y:S02]  /*04b0*/  VIADD R17, R9, 0x1 ;  /* 0x0000000109117836 */ /* 0x000fe40000000000 */
[----:B------:R-:W-:Y:S01]  /*04c0*/  IMAD R16, R5, R25, R24 ;  /* 0x0000001905107224 */ /* 0x000fe200078e0218 */
[C---:B------:R-:W-:Y:S02]  /*04d0*/  ISETP.GT.U32.AND P2, PT, R7.reuse, R20, PT ;  /* 0x000000140700720c */ /* 0x040fe40003f44070 */
[----:B------:R-:W-:Y:S02]  /*04e0*/  IABS R25, R17 ;  /* 0x0000001100197213 */ /* 0x000fe40000000000 */
[----:B------:R-:W-:-:S03]  /*04f0*/  ISETP.GT.U32.AND P3, PT, R7, R16, PT ;  /* 0x000000100700720c */ /* 0x000fc60003f64070 */
[----:B------:R-:W-:-:S04]  /*0500*/  IMAD.HI.U32 R5, R10, R25, RZ ;  /* 0x000000190a057227 */ /* 0x000fc800078e00ff */
[----:B------:R-:W-:Y:S02]  /*0510*/  @!P1 IMAD.IADD R4, R4, 0x1, -R6 ;  /* 0x0000000104049824 */ /* 0x000fe400078e0a06 */
[----:B------:R-:W-:Y:S02]  /*0520*/  IMAD.MOV R5, RZ, RZ, -R5 ;  /* 0x000000ffff057224 */ /* 0x000fe400078e0a05 */
[----:B------:R-:W-:Y:S01]  /*0530*/  @!P2 IMAD.IADD R20, R20, 0x1, -R7 ;  /* 0x000000011414a824 */ /* 0x000fe200078e0a07 */
[----:B------:R-:W-:Y:S01]  /*0540*/  ISETP.GT.U32.AND P1, PT, R15, R4, PT ;  /* 0x000000040f00720c */ /* 0x000fe20003f24070 */
[----:B------:R-:W-:Y:S01]  /*0550*/  IMAD R8, R6, R5, R25 ;  /* 0x0000000506087224 */ /* 0x000fe200078e0219 */
[----:B------:R-:W-:Y:S01]  /*0560*/  ISETP.GE.AND P2, PT, R22, RZ, PT ;  /* 0x000000ff1600720c */ /* 0x000fe20003f46270 */
[----:B------:R-:W-:Y:S01]  /*0570*/  @!P3 IMAD.IADD R16, R16, 0x1, -R7 ;  /* 0x000000011010b824 */ /* 0x000fe200078e0a07 */
[----:B------:R-:W-:Y:S02]  /*0580*/  ISETP.GT.U32.AND P5, PT, R7, R20, PT ;  /* 0x000000140700720c */ /* 0x000fe40003fa4070 */
[----:B------:R-:W-:-:S02]  /*0590*/  ISETP.GT.U32.AND P3, PT, R15, R8, PT ;  /* 0x000000080f00720c */ /* 0x000fc40003f64070 */
[----:B------:R-:W-:Y:S02]  /*05a0*/  ISETP.GT.U32.AND P6, PT, R7, R16, PT ;  /* 0x000000100700720c */ /* 0x000fe40003fc4070 */
[----:B------:R-:W-:-:S03]  /*05b0*/  LOP3.LUT R5, RZ, R11, RZ, 0x33, !PT ;  /* 0x0000000bff057212 */ /* 0x000fc600078e33ff */
[----:B------:R-:W-:Y:S01]  /*05c0*/  @!P1 IMAD.IADD R4, R4, 0x1, -R6 ;  /* 0x0000000104049824 */ /* 0x000fe200078e0a06 */
[----:B------:R-:W-:-:S03]  /*05d0*/  ISETP.GE.AND P1, PT, R23, RZ, PT ;  /* 0x000000ff1700720c */ /* 0x000fc60003f26270 */
[--C-:B------:R-:W-:Y:S01]  /*05e0*/  @!P5 IMAD.IADD R20, R20, 0x1, -R7.reuse ;  /* 0x000000011414d824 */ /* 0x100fe200078e0a07 */
[----:B------:R-:W-:Y:S01]  /*05f0*/  ISETP.NE.AND P5, PT, R11, RZ, PT ;  /* 0x000000ff0b00720c */ /* 0x000fe20003fa5270 */
[----:B------:R-:W-:Y:S02]  /*0600*/  @!P4 IMAD.MOV R4, RZ, RZ, -R4 ;  /* 0x000000ffff04c224 */ /* 0x000fe400078e0a04 */
[----:B------:R-:W-:Y:S02]  /*0610*/  @!P3 IMAD.IADD R8, R8, 0x1, -R6 ;  /* 0x000000010808b824 */ /* 0x000fe400078e0a06 */
[----:B------:R-:W-:Y:S01]  /*0620*/  @!P6 IMAD.IADD R16, R16, 0x1, -R7 ;  /* 0x000000011010e824 */ /* 0x000fe200078e0a07 */
[----:B------:R-:W-:Y:S01]  /*0630*/  SEL R23, R21, R4, !P0 ;  /* 0x0000000415177207 */ /* 0x000fe20004000000 */
[----:B------:R-:W-:Y:S01]  /*0640*/  @!P2 IMAD.MOV R20, RZ, RZ, -R20 ;  /* 0x000000ffff14a224 */ /* 0x000fe200078e0a14 */
[----:B------:R-:W-:Y:S01]  /*0650*/  ISETP.GT.U32.AND P2, PT, R15, R8, PT ;  /* 0x000000080f00720c */ /* 0x000fe20003f44070 */
[----:B------:R-:W-:-:S03]  /*0660*/  IMAD.MOV.U32 R18, RZ, RZ, R16 ;  /* 0x000000ffff127224 */ /* 0x000fc600078e0010 */
[----:B------:R-:W-:Y:S01]  /*0670*/  SEL R22, R5, R20, !P5 ;  /* 0x0000001405167207 */ /* 0x000fe20006800000 */
[----:B------:R-:W-:Y:S01]  /*0680*/  @!P1 IMAD.MOV R18, RZ, RZ, -R18 ;  /* 0x000000ffff129224 */ /* 0x000fe200078e0a12 */
[----:B------:R-:W-:Y:S02]  /*0690*/  IADD3 R20, PT, PT, R19, R23, RZ ;  /* 0x0000001713147210 */ /* 0x000fe40007ffe0ff */
[----:B------:R-:W-:Y:S01]  /*06a0*/  ISETP.GE.AND P1, PT, R17, RZ, PT ;  /* 0x000000ff1100720c */ /* 0x000fe20003f26270 */
[----:B------:R-:W-:Y:S01]  /*06b0*/  IMAD.IADD R7, R23, 0x1, R22 ;  /* 0x0000000117077824 */ /* 0x000fe200078e0216 */
[----:B------:R-:W-:Y:S02]  /*06c0*/  IADD3 R16, P4, PT, R20, R2, RZ ;  /* 0x0000000214107210 */ /* 0x000fe40007f9e0ff */
[----:B------:R-:W-:Y:S01]  /*06d0*/  SEL R18, R5, R18, !P5 ;  /* 0x0000001205127207 */ /* 0x000fe20006800000 */
[----:B------:R-:W-:Y:S01]  /*06e0*/  @!P2 IMAD.IADD R8, R8, 0x1, -R6 ;  /* 0x000000010808a824 */ /* 0x000fe200078e0a06 */
[----:B------:R-:W-:Y:S01]  /*06f0*/  LEA.HI.X.SX32 R17, R20, R3, 0x1, P4 ;  /* 0x0000000314117211 */ /* 0x000fe200020f0eff */
[----:B------:R-:W-:Y:S01]  /*0700*/  IMAD.IADD R25, R9, 0x1, R22 ;  /* 0x0000000109197824 */ /* 0x000fe200078e0216 */
[----:B------:R-:W-:Y:S01]  /*0710*/  IADD3 R4, P3, PT, R7, R2, RZ ;  /* 0x0000000207047210 */ /* 0x000fe20007f7e0ff */
[----:B------:R-:W-:-:S02]  /*0720*/  IMAD.IADD R23, R23, 0x1, R18 ;  /* 0x0000000117177824 */ /* 0x000fc400078e0212 */
[----:B------:R0:W2:Y:S01]  /*0730*/  LDG.E.U8 R20, desc[UR6][R16.64] ;  /* 0x0000000610147981 */ /* 0x0000a2000c1e1100 */
[----:B------:R-:W-:Y:S01]  /*0740*/  IMAD.MOV.U32 R26, RZ, RZ, R8 ;  /* 0x000000ffff1a7224 */ /* 0x000fe200078e0008 */
[-C--:B------:R-:W-:Y:S02]  /*0750*/  LEA.HI.X.SX32 R5, R7, R3.reuse, 0x1, P3 ;  /* 0x0000000307057211 */ /* 0x080fe400018f0eff */
[-C--:B------:R-:W-:Y:S01]  /*0760*/  IADD3 R6, P2, PT, R23, R2.reuse, RZ ;  /* 0x0000000217067210 */ /* 0x080fe20007f5e0ff */
[----:B------:R-:W-:Y:S01]  /*0770*/  @!P1 IMAD.MOV R26, RZ, RZ, -R26 ;  /* 0x000000ffff1a9224 */ /* 0x000fe200078e0a1a */
[----:B------:R-:W-:Y:S01]  /*0780*/  IADD3 R8, P1, PT, R25, R2, RZ ;  /* 0x0000000219087210 */ /* 0x000fe20007f3e0ff */
[----:B------:R1:W3:Y:S01]  /*0790*/  LDG.E.U8 R24, desc[UR6][R4.64] ;  /* 0x0000000604187981 */ /* 0x0002e2000c1e1100 */
[-C--:B------:R-:W-:Y:S01]  /*07a0*/  LEA.HI.X.SX32 R7, R23, R3.reuse, 0x1, P2 ;  /* 0x0000000317077211 */ /* 0x080fe200010f0eff */
[----:B------:R-:W-:Y:S01]  /*07b0*/  IMAD.IADD R27, R9, 0x1, R18 ;  /* 0x00000001091b7824 */ /* 0x000fe200078e0212 */
[----:B------:R-:W-:-:S02]  /*07c0*/  LEA.HI.X.SX32 R9, R25, R3, 0x1, P1 ;  /* 0x0000000319097211 */ /* 0x000fc400008f0eff */
[----:B------:R-:W-:Y:S02]  /*07d0*/  SEL R23, R21, R26, !P0 ;  /* 0x0000001a15177207 */ /* 0x000fe40004000000 */
[----:B------:R4:W5:Y:S01]  /*07e0*/  LDG.E.U8 R21, desc[UR6][R6.64] ;  /* 0x0000000606157981 */ /* 0x000962000c1e1100 */
[----:B0-----:R-:W-:Y:S02]  /*07f0*/  IADD3 R16, P0, PT, R27, R2, RZ ;  /* 0x000000021b107210 */ /* 0x001fe40007f1e0ff */
[----:B------:R-:W-:Y:S01]  /*0800*/  IMAD.IADD R22, R23, 0x1, R22 ;  /* 0x0000000117167824 */ /* 0x000fe200078e0216 */
[----:B------:R-:W5:Y:S01]  /*0810*/  LDG.E.U8 R8, desc[UR6][R8.64] ;  /* 0x0000000608087981 */ /* 0x000f62000c1e1100 */
[----:B------:R-:W-:-:S03]  /*0820*/  LEA.HI.X.SX32 R17, R27, R3, 0x1, P0 ;  /* 0x000000031b117211 */ /* 0x000fc600000f0eff */
[CC--:B-1----:R-:W-:Y:S01]  /*0830*/  IADD3 R4, P0, PT, R22.reuse, R2.reuse, RZ ;  /* 0x0000000216047210 */ /* 0x0c2fe20007f1e0ff */
[----:B------:R-:W-:Y:S01]  /*0840*/  IMAD.IADD R19, R19, 0x1, R23 ;  /* 0x0000000113137824 */ /* 0x000fe200078e0217 */
[----:B------:R0:W5:Y:S02]  /*0850*/  LDG.E.U8 R16, desc[UR6][R16.64] ;  /* 0x0000000610107981 */ /* 0x000164000c1e1100 */
[----:B------:R-:W-:Y:S01]  /*0860*/  LEA.HI.X.SX32 R5, R22, R3, 0x1, P0 ;  /* 0x0000000316057211 */ /* 0x000fe200000f0eff */
[----:B------:R-:W-:Y:S01]  /*0870*/  IMAD.IADD R18, R23, 0x1, R18 ;  /* 0x0000000117127824 */ /* 0x000fe200078e0212 */
[----:B------:R-:W-:-:S03]  /*0880*/  IADD3 R22, P0, PT, R19, R2, RZ ;  /* 0x0000000213167210 */ /* 0x000fc60007f1e0ff */
[----:B------:R1:W5:Y:S01]  /*0890*/  LDG.E.U8 R4, desc[UR6][R4.64] ;  /* 0x0000000604047981 */ /* 0x000362000c1e1100 */
[----:B------:R-:W-:Y:S02]  /*08a0*/  LEA.HI.X.SX32 R23, R19, R3, 0x1, P0 ;  /* 0x0000000313177211 */ /* 0x000fe400000f0eff */
[----:B----4-:R-:W-:-:S03]  /*08b0*/  IADD3 R6, P0, PT, R18, R2, RZ ;  /* 0x0000000212067210 */ /* 0x010fc60007f1e0ff */
[----:B------:R-:W4:Y:S01]  /*08c0*/  LDG.E.U8 R22, desc[UR6][R22.64] ;  /* 0x0000000616167981 */ /* 0x000f22000c1e1100 */
[----:B------:R-:W-:-:S05]  /*08d0*/  LEA.HI.X.SX32 R7, R18, R3, 0x1, P0 ;  /* 0x0000000312077211 */ /* 0x000fca00000f0eff */
[----:B------:R-:W4:Y:S01]  /*08e0*/  LDG.E.U8 R6, desc[UR6][R6.64] ;  /* 0x0000000606067981 */ /* 0x000f22000c1e1100 */
[----:B0-----:R-:W-:Y:S01]  /*08f0*/  IMAD.MOV.U32 R17, RZ, RZ, 0x2 ;  /* 0x00000002ff117424 */ /* 0x001fe200078e00ff */
[----:B------:R-:W-:Y:S01]  /*0900*/  BSSY.RECONVERGENT B0, `(.L_x_0) ;  /* 0x0000022000007945 */ /* 0x000fe20003800200 */
[----:B--2---:R-:W-:Y:S02]  /*0910*/  ISETP.NE.AND P2, PT, R20, RZ, PT ;  /* 0x000000ff1400720c */ /* 0x004fe40003f45270 */
[----:B---3--:R-:W-:-:S04]  /*0920*/  ISETP.NE.AND P0, PT, R24, RZ, PT ;  /* 0x000000ff1800720c */ /* 0x008fc80003f05270 */
[----:B------:R-:W-:-:S07]  /*0930*/  SEL R9, RZ, 0x1, !P0 ;  /* 0x00000001ff097807 */ /* 0x000fce0004000000 */
[----:B------:R-:W-:Y:S02]  /*0940*/  @P2 SEL R9, R17, 0x1, P0 ;  /* 0x0000000111092807 */ /* 0x000fe40000000000 */
[----:B-----5:R-:W-:Y:S02]  /*0950*/  ISETP.NE.AND P1, PT, R21, RZ, PT ;  /* 0x000000ff1500720c */ /* 0x020fe40003f25270 */
[----:B------:R-:W-:Y:S02]  /*0960*/  ISETP.NE.AND P0, PT, R8, RZ, PT ;  /* 0x000000ff0800720c */ /* 0x000fe40003f05270 */
[----:B------:R-:W-:-:S04]  /*0970*/  SEL R8, RZ, 0x1, !P1 ;  /* 0x00000001ff087807 */ /* 0x000fc80004800000 */
[----:B------:R-:W-:Y:S02]  /*0980*/  IADD3 R8, PT, PT, R9, R8, RZ ;  /* 0x0000000809087210 */ /* 0x000fe40007ffe0ff */
[----:B------:R-:W-:-:S03]  /*0990*/  ISETP.NE.AND P1, PT, R16, RZ, PT ;  /* 0x000000ff1000720c */ /* 0x000fc60003f25270 */
[----:B-1----:R-:W-:Y:S02]  /*09a0*/  VIADD R5, R8, 0x1 ;  /* 0x0000000108057836 */ /* 0x002fe40000000000 */
[----:B------:R-:W-:Y:S01]  /*09b0*/  @!P0 IMAD.MOV R5, RZ, RZ, R8 ;  /* 0x000000ffff058224 */ /* 0x000fe200078e0208 */
[----:B------:R-:W-:-:S03]  /*09c0*/  ISETP.NE.AND P0, PT, R4, RZ, PT ;  /* 0x000000ff0400720c */ /* 0x000fc60003f05270 */
[----:B------:R-:W-:-:S04]  /*09d0*/  VIADD R4, R5, 0x1 ;  /* 0x0000000105047836 */ /* 0x000fc80000000000 */
[----:B------:R-:W-:Y:S01]  /*09e0*/  @!P1 IMAD.MOV R4, RZ, RZ, R5 ;  /* 0x000000ffff049224 */ /* 0x000fe200078e0205 */
[----:B----4-:R-:W-:-:S03]  /*09f0*/  ISETP.NE.AND P1, PT, R22, RZ, PT ;  /* 0x000000ff1600720c */ /* 0x010fc60003f25270 */
[----:B------:R-:W-:Y:S02]  /*0a00*/  VIADD R5, R4, 0x1 ;  /* 0x0000000104057836 */ /* 0x000fe40000000000 */
[----:B------:R-:W-:Y:S01]  /*0a10*/  @!P0 IMAD.MOV R5, RZ, RZ, R4 ;  /* 0x000000ffff058224 */ /* 0x000fe200078e0204 */
[----:B------:R-:W-:-:S03]  /*0a20*/  ISETP.NE.AND P0, PT, R6, RZ, PT ;  /* 0x000000ff0600720c */ /* 0x000fc60003f05270 */
[----:B------:R-:W-:-:S04]  /*0a30*/  VIADD R4, R5, 0x1 ;  /* 0x0000000105047836 */ /* 0x000fc80000000000 */
[----:B------:R-:W-:-:S04]  /*0a40*/  @!P1 IMAD.MOV R4, RZ, RZ, R5 ;  /* 0x000000ffff049224 */ /* 0x000fc800078e0205 */
[----:B------:R-:W-:Y:S02]  /*0a50*/  VIADD R5, R4, 0x1 ;  /* 0x0000000104057836 */ /* 0x000fe40000000000 */
[----:B------:R-:W-:-:S05]  /*0a60*/  @!P0 IMAD.MOV R5, RZ, RZ, R4 ;  /* 0x000000ffff058224 */ /* 0x000fca00078e0204 */
[----:B------:R-:W-:Y:S02]  /*0a70*/  ISETP.NE.AND P1, PT, R5, 0x3, PT ;  /* 0x000000030500780c */ /* 0x000fe40003f25270 */
[----:B------:R-:W-:-:S11]  /*0a80*/  PLOP3.LUT P0, PT, PT, PT, PT, 0x80, 0x8 ;  /* 0x000000000008781c */ /* 0x000fd60003f0f070 */
[----:B------:R-:W-:Y:S05]  /*0a90*/  @!P1 BRA `(.L_x_1) ;  /* 0x0000000000209947 */ /* 0x000fea0003800000 */
[----:B------:R-:W-:-:S13]  /*0aa0*/  ISETP.NE.AND P0, PT, R5, 0x2, PT ;  /* 0x000000020500780c */ /* 0x000fda0003f05270 */
[----:B------:R-:W-:Y:S05]  /*0ab0*/  @P0 BRA `(.L_x_2) ;  /* 0x0000000000140947 */ /* 0x000fea0003800000 */
[----:B------:R-:W-:-:S04]  /*0ac0*/  IADD3 R4, P0, PT, R14, R2, RZ ;  /* 0x000000020e047210 */ /* 0x000fc80007f1e0ff */
[----:B------:R-:W-:-:S05]  /*0ad0*/  LEA.HI.X.SX32 R5, R14, R3, 0x1, P0 ;  /* 0x000000030e057211 */ /* 0x000fca00000f0eff */
[----:B------:R-:W2:Y:S02]  /*0ae0*/  LDG.E.U8 R4, desc[UR6][R4.64] ;  /* 0x0000000604047981 */ /* 0x000ea4000c1e1100 */
[----:B--2---:R-:W-:Y:S01]  /*0af0*/  ISETP.NE.AND P0, PT, R4, RZ, PT ;  /* 0x000000ff0400720c */ /* 0x004fe20003f05270 */
[----:B------:R-:W-:-:S12]  /*0b00*/  BRA `(.L_x_1) ;  /* 0x0000000000047947 */ /* 0x000fd80003800000 */
.L_x_2:
[----:B------:R-:W-:-:S13]  /*0b10*/  PLOP3.LUT P0, PT, PT, PT, PT, 0x8, 0x80 ;  /* 0x000000000080781c */ /* 0x000fda0003f0e170 */
.L_x_1:
[----:B------:R-:W-:Y:S05]  /*0b20*/  BSYNC.RECONVERGENT B0 ;  /* 0x0000000000007941 */ /* 0x000fea0003800200 */
.L_x_0:
[C---:B------:R-:W-:Y:S02]  /*0b30*/  IADD3 R4, P1, PT, R14.reuse, UR8, RZ ;  /* 0x000000080e047c10 */ /* 0x040fe4000ff3e0ff */
[----:B------:R-:W-:Y:S02]  /*0b40*/  SEL R7, RZ, 0x1, !P0 ;  /* 0x00000001ff077807 */ /* 0x000fe40004000000 */
[----:B------:R-:W-:Y:S01]  /*0b50*/  LEA.HI.X.SX32 R5, R14, UR9, 0x1, P1 ;  /* 0x000000090e057c11 */ /* 0x000fe200088f0eff */
[----:B------:R-:W-:-:S04]  /*0b60*/  IMAD.IADD R14, R13, 0x1, R14 ;  /* 0x000000010d0e7824 */ /* 0x000fc800078e020e */
[----:B------:R0:W-:Y:S01]  /*0b70*/  STG.E.U8 desc[UR6][R4.64], R7 ;  /* 0x0000000704007986 */ /* 0x0001e2000c101106 */
[----:B------:R-:W-:-:S13]  /*0b80*/  ISETP.GE.AND P0, PT, R14, R11, PT ;  /* 0x0000000b0e00720c */ /* 0x000fda0003f06270 */
[----:B0-----:R-:W-:Y:S05]  /*0b90*/  @!P0 BRA `(.L_x_3) ;  /* 0xfffffff4007c8947 */ /* 0x001fea000383ffff */
[----:B------:R-:W-:Y:S05]  /*0ba0*/  EXIT ;  /* 0x000000000000794d */ /* 0x000fea0003800000 */
.L_x_4:
[----:B------:R-:W-:-:S00]  /*0bb0*/  BRA `(.L_x_4) ;  /* 0xfffffffc00fc7947 */ /* 0x000fc0000383ffff */
[----:B------:R-:W-:-:S00]  /*0bc0*/  NOP ;  /* 0x0000000000007918 */ /* 0x000fc00000000000 */
        /* <DEDUP_REMOVED lines=11> */
.L_x_10:


//--------------------- .text._Z9iterationPKhPhii --------------------------
	.section	.text._Z9iterationPKhPhii,"ax",@progbits
	.align	128
        .global         _Z9iterationPKhPhii
        .type           _Z9iterationPKhPhii,@function
        .size           _Z9iterationPKhPhii,(.L_x_11 - _Z9iterationPKhPhii)
        .other          _Z9iterationPKhPhii,@"STO_CUDA_ENTRY STV_DEFAULT"
_Z9iterationPKhPhii:
.text._Z9iterationPKhPhii:
        /* <DEDUP_REMOVED lines=25> */
.L_x_8:
[----:B------:R-:W-:Y:S02]  /*0190*/  IABS R5, R18 ;  /* 0x0000001200057213 */ /* 0x000fe40000000000 */
[----:B------:R-:W-:Y:S02]  /*01a0*/  IABS R10, R0 ;  /* 0x00000000000a7213 */ /* 0x000fe40000000000 */
[----:B------:R-:W-:Y:S01]  /*01b0*/  IABS R8, R15 ;  /* 0x0000000f00087213 */ /* 0x000fe20000000000 */
[----:B------:R-:W-:Y:S01]  /*01c0*/  IMAD.HI.U32 R14, R14, R5, RZ ;  /* 0x000000050e0e7227 */ /* 0x000fe200078e00ff */
[----:B------:R-:W0:Y:S01]  /*01d0*/  I2F.RP R11, R10 ;  /* 0x0000000a000b7306 */ /* 0x000e220000209400 */
[----:B------:R-:W-:Y:S02]  /*01e0*/  ISETP.GE.AND P2, PT, R18, RZ, PT ;  /* 0x000000ff1200720c */ /* 0x000fe40003f46270 */
[----:B------:R-:W-:Y:S01]  /*01f0*/  IMAD.MOV R14, RZ, RZ, -R14 ;  /* 0x000000ffff0e7224 */ /* 0x000fe200078e0a0e */
[----:B------:R-:W-:-:S03]  /*0200*/  ISETP.NE.AND P1, PT, R0, RZ, PT ;  /* 0x000000ff0000720c */ /* 0x000fc60003f25270 */
[----:B------:R-:W-:Y:S01]  /*0210*/  IMAD R4, R10, R14, R5 ;  /* 0x0000000e0a047224 */ /* 0x000fe200078e0205 */
[----:B------:R-:W1:Y:S04]  /*0220*/  I2F.RP R9, R8 ;  /* 0x0000000800097306 */ /* 0x000e680000209400 */
[----:B------:R-:W-:-:S04]  /*0230*/  ISETP.GT.U32.AND P0, PT, R19, R4, PT ;  /* 0x000000041300720c */ /* 0x000fc80003f04070 */
[----:B0-----:R-:W0:Y:S08]  /*0240*/  MUFU.RCP R11, R11 ;  /* 0x0000000b000b7308 */ /* 0x001e300000001000 */
[----:B-1----:R-:W1:Y:S01]  /*0250*/  MUFU.RCP R9, R9 ;  /* 0x0000000900097308 */ /* 0x002e620000001000 */
[----:B------:R-:W-:-:S05]  /*0260*/  @!P0 IMAD.IADD R4, R4, 0x1, -R10 ;  /* 0x0000000104048824 */ /* 0x000fca00078e0a0a */
[----:B------:R-:W-:Y:S01]  /*0270*/  ISETP.GT.U32.AND P0, PT, R19, R4, PT ;  /* 0x000000041300720c */ /* 0x000fe20003f04070 */
[----:B0-----:R-:W-:Y:S01]  /*0280*/  VIADD R6, R11, 0xffffffe ;  /* 0x0ffffffe0b067836 */ /* 0x001fe20000000000 */
[----:B------:R-:W-:-:S03]  /*0290*/  LOP3.LUT R11, RZ, R0, RZ, 0x33, !PT ;  /* 0x00000000ff0b7212 */ /* 0x000fc600078e33ff */
[----:B------:R0:W2:Y:S01]  /*02a0*/  F2I.FTZ.U32.TRUNC.NTZ R7, R6 ;  /* 0x0000000600077305 */ /* 0x0000a2000021f000 */
[----:B-1----:R-:W-:-:S07]  /*02b0*/  VIADD R5, R9, 0xffffffe ;  /* 0x0ffffffe09057836 */ /* 0x002fce0000000000 */
[----:B------:R-:W-:Y:S02]  /*02c0*/  @!P0 IMAD.IADD R4, R4, 0x1, -R10 ;  /* 0x0000000104048824 */ /* 0x000fe400078e0a0a */
[----:B0-----:R-:W-:Y:S01]  /*02d0*/  IMAD.MOV.U32 R6, RZ, RZ, RZ ;  /* 0x000000ffff067224 */ /* 0x001fe200078e00ff */
[----:B------:R-:W0:Y:S01]  /*02e0*/  F2I.FTZ.U32.TRUNC.NTZ R5, R5 ;  /* 0x0000000500057305 */ /* 0x000e22000021f000 */
[----:B------:R-:W-:Y:S02]  /*02f0*/  @!P2 IMAD.MOV R4, RZ, RZ, -R4 ;  /* 0x000000ffff04a224 */ /* 0x000fe400078e0a04 */
[----:B--2---:R-:W-:-:S03]  /*0300*/  IMAD.MOV R13, RZ, RZ, -R7 ;  /* 0x000000ffff0d7224 */ /* 0x004fc600078e0a07 */
[----:B------:R-:W-:Y:S01]  /*0310*/  SEL R9, R11, R4, !P1 ;  /* 0x000000040b097207 */ /* 0x000fe20004800000 */
[----:B------:R-:W-:Y:S02]  /*0320*/  IMAD.MOV.U32 R4, RZ, RZ, RZ ;  /* 0x000000ffff047224 */ /* 0x000fe400078e00ff */
[----:B------:R-:W-:Y:S01]  /*0330*/  IMAD R13, R13, R10, RZ ;  /* 0x0000000a0d0d7224 */ /* 0x000fe200078e02ff */
[C---:B------:R-:W-:Y:S01]  /*0340*/  IADD3 R12, PT, PT, R9.reuse, -0x1, R0 ;  /* 0xffffffff090c7810 */ /* 0x040fe20007ffe000 */
[----:B------:R-:W-:Y:S02]  /*0350*/  VIADD R22, R9, 0x1 ;  /* 0x0000000109167836 */ /* 0x000fe40000000000 */
[----:B------:R-:W-:Y:S01]  /*0360*/  IMAD.HI.U32 R14, R7, R13, R6 ;  /* 0x0000000d070e7227 */ /* 0x000fe200078e0006 */
[----:B------:R-:W-:Y:S02]  /*0370*/  IABS R19, R12 ;  /* 0x0000000c00137213 */ /* 0x000fe40000000000 */
[----:B------:R-:W-:Y:S01]  /*0380*/  IABS R13, R22 ;  /* 0x00000016000d7213 */ /* 0x000fe20000000000 */
[----:B0-----:R-:W-:-:S02]  /*0390*/  IMAD.MOV R21, RZ, RZ, -R5 ;  /* 0x000000ffff157224 */ /* 0x001fc400078e0a05 */
[----:B------:R-:W-:-:S04]  /*03a0*/  IMAD.HI.U32 R6, R14, R19, RZ ;  /* 0x000000130e067227 */ /* 0x000fc800078e00ff */
[----:B------:R-:W-:Y:S02]  /*03b0*/  IMAD R21, R21, R8, RZ ;  /* 0x0000000815157224 */ /* 0x000fe400078e02ff */
[----:B------:R-:W-:Y:S02]  /*03c0*/  IMAD.IADD R7, R18, 0x1, -R9 ;  /* 0x0000000112077824 */ /* 0x000fe400078e0a09 */
[----:B------:R-:W-:Y:S02]  /*03d0*/  IMAD.MOV R20, RZ, RZ, -R6 ;  /* 0x000000ffff147224 */ /* 0x000fe400078e0a06 */
[----:B------:R-:W-:-:S04]  /*03e0*/  IMAD.HI.U32 R6, R14, R13, RZ ;  /* 0x0000000d0e067227 */ /* 0x000fc800078e00ff */
[----:B------:R-:W-:Y:S01]  /*03f0*/  IMAD.HI.U32 R5, R5, R21, R4 ;  /* 0x0000001505057227 */ /* 0x000fe200078e0004 */
[----:B------:R-:W-:-:S03]  /*0400*/  IABS R21, R15 ;  /* 0x0000000f00157213 */ /* 0x000fc60000000000 */
[----:B------:R-:W-:Y:S02]  /*0410*/  IMAD.IADD R24, R16, 0x1, R7 ;  /* 0x0000000110187824 */ /* 0x000fe400078e0207 */
[C---:B------:R-:W-:Y:S02]  /*0420*/  IMAD R4, R10.reuse, R20, R19 ;  /* 0x000000140a047224 */ /* 0x040fe400078e0213 */
[----:B------:R-:W-:Y:S01]  /*0430*/  IMAD.MOV R19, RZ, RZ, -R6 ;  /* 0x000000ffff137224 */ /* 0x000fe200078e0a06 */
[----:B------:R-:W-:Y:S01]  /*0440*/  IABS R26, R24 ;  /* 0x00000018001a7213 */ /* 0x000fe20000000000 */
[----:B------:R-:W-:Y:S02]  /*0450*/  IMAD.IADD R23, R7, 0x1, R0 ;  /* 0x0000000107177824 */ /* 0x000fe400078e0200 */
[----:B------:R-:W-:Y:S02]  /*0460*/  IMAD R13, R10, R19, R13 ;  /* 0x000000130a0d7224 */ /* 0x000fe400078e020d */
[----:B------:R-:W-:Y:S01]  /*0470*/  IMAD.MOV.U32 R19, RZ, RZ, R10 ;  /* 0x000000ffff137224 */ /* 0x000fe200078e000a */
[----:B------:R-:W-:Y:S01]  /*0480*/  IABS R20, R23 ;  /* 0x0000001700147213 */ /* 0x000fe20000000000 */
[----:B------:R-:W-:-:S02]  /*0490*/  IMAD.MOV.U32 R6, RZ, RZ, R26 ;  /* 0x000000ffff067224 */ /* 0x000fc400078e001a */
[----:B------:R-:W-:Y:S01]  /*04a0*/  IMAD.MOV R25, RZ, RZ, -R21 ;  /* 0x000000ffff197224 */ /* 0x000fe200078e0a15 */
[----:B------:R-:W-:Y:S01]  /*04b0*/  ISETP.GT.U32.AND P0, PT, R19, R4, PT ;  /* 0x000000041300720c */ /* 0x000fe20003f04070 */
[----:B------:R-:W-:Y:S01]  /*04c0*/  IMAD.HI.U32 R21, R5, R20, RZ ;  /* 0x0000001405157227 */ /* 0x000fe200078e00ff */
[----:B------:R-:W-:-:S03]  /*04d0*/  ISETP.GT.U32.AND P2, PT, R19, R13, PT ;  /* 0x0000000d1300720c */ /* 0x000fc60003f44070 */
[----:B------:R-:W-:-:S04]  /*04e0*/  IMAD.HI.U32 R5, R5, R6, RZ ;  /* 0x0000000605057227 */ /* 0x000fc800078e00ff */
[-C--:B------:R-:W-:Y:S02]  /*04f0*/  IMAD R21, R21, R25.reuse, R20 ;  /* 0x0000001915157224 */ /* 0x080fe400078e0214 */
[----:B------:R-:W-:Y:S01]  /*0500*/  IMAD R5, R5, R25, R6 ;  /* 0x0000001905057224 */ /* 0x000fe200078e0206 */
[----:B------:R-:W-:Y:S01]  /*0510*/  LOP3.LUT R6, RZ, R15, RZ, 0x33, !PT ;  /* 0x0000000fff067212 */ /* 0x000fe200078e33ff */
[--C-:B------:R-:W-:Y:S01]  /*0520*/  @!P0 IMAD.IADD R4, R4, 0x1, -R10.reuse ;  /* 0x0000000104048824 */ /* 0x100fe200078e0a0a */
[C---:B------:R-:W-:Y:S01]  /*0530*/  ISETP.GT.U32.AND P3, PT, R8.reuse, R21, PT ;  /* 0x000000150800720c */ /* 0x040fe20003f64070 */
[----:B------:R-:W-:Y:S01]  /*0540*/  @!P2 IMAD.IADD R13, R13, 0x1, -R10 ;  /* 0x000000010d0da824 */ /* 0x000fe200078e0a0a */
[----:B------:R-:W-:Y:S02]  /*0550*/  ISETP.GT.U32.AND P4, PT, R8, R5, PT ;  /* 0x000000050800720c */ /* 0x000fe40003f84070 */
[C---:B------:R-:W-:Y:S02]  /*0560*/  ISETP.GT.U32.AND P2, PT, R19.reuse, R4, PT ;  /* 0x000000041300720c */ /* 0x040fe40003f44070 */
[----:B------:R-:W-:-:S02]  /*0570*/  ISETP.GT.U32.AND P6, PT, R19, R13, PT ;  /* 0x0000000d1300720c */ /* 0x000fc40003fc4070 */
[----:B------:R-:W-:-:S05]  /*0580*/  ISETP.GE.AND P0, PT, R12, RZ, PT ;  /* 0x000000ff0c00720c */ /* 0x000fca0003f06270 */
[--C-:B------:R-:W-:Y:S01]  /*0590*/  @!P3 IMAD.IADD R21, R21, 0x1, -R8.reuse ;  /* 0x000000011515b824 */ /* 0x100fe200078e0a08 */
[----:B------:R-:W-:Y:S01]  /*05a0*/  ISETP.GE.AND P3, PT, R22, RZ, PT ;  /* 0x000000ff1600720c */ /* 0x000fe20003f66270 */
[----:B------:R-:W-:Y:S02]  /*05b0*/  @!P4 IMAD.IADD R5, R5, 0x1, -R8 ;  /* 0x000000010505c824 */ /* 0x000fe400078e0a08 */
[--C-:B------:R-:W-:Y:S01]  /*05c0*/  @!P2 IMAD.IADD R4, R4, 0x1, -R10.reuse ;  /* 0x000000010404a824 */ /* 0x100fe200078e0a0a */
[C---:B------:R-:W-:Y:S01]  /*05d0*/  ISETP.GT.U32.AND P5, PT, R8.reuse, R21, PT ;  /* 0x000000150800720c */ /* 0x040fe20003fa4070 */
[----:B------:R-:W-:Y:S01]  /*05e0*/  @!P6 IMAD.IADD R13, R13, 0x1, -R10 ;  /* 0x000000010d0de824 */ /* 0x000fe200078e0a0a */
[----:B------:R-:W-:Y:S01]  /*05f0*/  ISETP.GT.U32.AND P4, PT, R8, R5, PT ;  /* 0x000000050800720c */ /* 0x000fe20003f84070 */
[----:B------:R-:W-:Y:S01]  /*0600*/  @!P0 IMAD.MOV R4, RZ, RZ, -R4 ;  /* 0x000000ffff048224 */ /* 0x000fe200078e0a04 */
[----:B------:R-:W-:Y:S02]  /*0610*/  ISETP.GE.AND P2, PT, R23, RZ, PT ;  /* 0x000000ff1700720c */ /* 0x000fe40003f46270 */
[----:B------:R-:W-:-:S03]  /*0620*/  ISETP.GE.AND P6, PT, R24, RZ, PT ;  /* 0x000000ff1800720c */ /* 0x000fc60003fc6270 */
[----:B------:R-:W-:-:S04]  /*0630*/  @!P3 IMAD.MOV R13, RZ, RZ, -R13 ;  /* 0x000000ffff0db224 */ /* 0x000fc800078e0a0d */
[--C-:B------:R-:W-:Y:S01]  /*0640*/  @!P5 IMAD.IADD R21, R21, 0x1, -R8.reuse ;  /* 0x000000011515d824 */ /* 0x100fe200078e0a08 */
[----:B------:R-:W-:Y:S01]  /*0650*/  SEL R24, R11, R13, !P1 ;  /* 0x0000000d0b187207 */ /* 0x000fe20004800000 */
[----:B------:R-:W-:Y:S01]  /*0660*/  @!P4 IMAD.IADD R5, R5, 0x1, -R8 ;  /* 0x000000010505c824 */ /* 0x000fe200078e0a08 */
[----:B------:R-:W-:Y:S01]  /*0670*/  ISETP.NE.AND P4, PT, R15, RZ, PT ;  /* 0x000000ff0f00720c */ /* 0x000fe20003f85270 */
[----:B------:R-:W-:Y:S01]  /*0680*/  @!P2 IMAD.MOV R21, RZ, RZ, -R21 ;  /* 0x000000ffff15a224 */ /* 0x000fe200078e0a15 */
[----:B------:R-:W-:Y:S01]  /*0690*/  SEL R8, R11, R4, !P1 ;  /* 0x000000040b087207 */ /* 0x000fe20004800000 */
[----:B------:R-:W-:Y:S02]  /*06a0*/  @!P6 IMAD.MOV R5, RZ, RZ, -R5 ;  /* 0x000000ffff05e224 */ /* 0x000fe400078e0a05 */
[C---:B------:R-:W-:Y:S01]  /*06b0*/  IMAD.IADD R11, R7.reuse, 0x1, R24 ;  /* 0x00000001070b7824 */ /* 0x040fe200078e0218 */
[C---:B------:R-:W-:Y:S01]  /*06c0*/  SEL R13, R6.reuse, R21, !P4 ;  /* 0x00000015060d7207 */ /* 0x040fe20006000000 */
[----:B------:R-:W-:Y:S01]  /*06d0*/  IMAD.IADD R4, R7, 0x1, R8 ;  /* 0x0000000107047824 */ /* 0x000fe200078e0208 */
[----:B------:R-:W-:-:S03]  /*06e0*/  SEL R6, R6, R5, !P4 ;  /* 0x0000000506067207 */ /* 0x000fc60006000000 */
[--C-:B------:R-:W-:Y:S01]  /*06f0*/  IMAD.IADD R5, R8, 0x1, R13.reuse ;  /* 0x0000000108057824 */ /* 0x100fe200078e020d */
[-C--:B------:R-:W-:Y:S01]  /*0700*/  IADD3 R22, P0, PT, R4, R2.reuse, RZ ;  /* 0x0000000204167210 */ /* 0x080fe20007f1e0ff */
[--C-:B------:R-:W-:Y:S02]  /*0710*/  IMAD.IADD R8, R8, 0x1, R6.reuse ;  /* 0x0000000108087824 */ /* 0x100fe400078e0206 */
[C-C-:B------:R-:W-:Y:S01]  /*0720*/  IMAD.IADD R7, R9.reuse, 0x1, R13.reuse ;  /* 0x0000000109077824 */ /* 0x140fe200078e020d */
[-C--:B------:R-:W-:Y:S01]  /*0730*/  LEA.HI.X.SX32 R23, R4, R3.reuse, 0x1, P0 ;  /* 0x0000000304177211 */ /* 0x080fe200000f0eff */
[--C-:B------:R-:W-:Y:S01]  /*0740*/  IMAD.IADD R9, R9, 0x1, R6.reuse ;  /* 0x0000000109097824 */ /* 0x100fe200078e0206 */
[-C--:B------:R-:W-:Y:S01]  /*0750*/  IADD3 R20, P1, PT, R8, R2.reuse, RZ ;  /* 0x0000000208147210 */ /* 0x080fe20007f3e0ff */
[C---:B------:R-:W-:Y:S01]  /*0760*/  IMAD.IADD R13, R24.reuse, 0x1, R13 ;  /* 0x00000001180d7824 */ /* 0x040fe200078e020d */
[-C--:B------:R-:W-:Y:S01]  /*0770*/  IADD3 R4, P0, PT, R5, R2.reuse, RZ ;  /* 0x0000000205047210 */ /* 0x080fe20007f1e0ff */
[----:B------:R-:W-:Y:S01]  /*0780*/  IMAD.IADD R24, R24, 0x1, R6 ;  /* 0x0000000118187824 */ /* 0x000fe200078e0206 */
[----:B------:R-:W-:Y:S01]  /*0790*/  IADD3 R6, P2, PT, R7, R2, RZ ;  /* 0x0000000207067210 */ /* 0x000fe20007f5e0ff */
[----:B------:R0:W2:Y:S01]  /*07a0*/  LDG.E.U8 R25, desc[UR6][R22.64] ;  /* 0x0000000616197981 */ /* 0x0000a2000c1e1100 */
[----:B------:R-:W-:-:S02]  /*07b0*/  LEA.HI.X.SX32 R21, R8, R3, 0x1, P1 ;  /* 0x0000000308157211 */ /* 0x000fc400008f0eff */
[-C--:B------:R-:W-:Y:S02]  /*07c0*/  IADD3 R8, P1, PT, R9, R2.reuse, RZ ;  /* 0x0000000209087210 */ /* 0x080fe40007f3e0ff */
[-C--:B------:R-:W-:Y:S01]  /*07d0*/  LEA.HI.X.SX32 R5, R5, R3.reuse, 0x1, P0 ;  /* 0x0000000305057211 */ /* 0x080fe200000f0eff */
[----:B------:R-:W2:Y:S01]  /*07e0*/  LDG.E.U8 R20, desc[UR6][R20.64] ;  /* 0x0000000614147981 */ /* 0x000ea2000c1e1100 */
[-C--:B------:R-:W-:Y:S02]  /*07f0*/  LEA.HI.X.SX32 R7, R7, R3.reuse, 0x1, P2 ;  /* 0x0000000307077211 */ /* 0x080fe400010f0eff */
[-C--:B------:R-:W-:Y:S01]  /*0800*/  IADD3 R12, P0, PT, R13, R2.reuse, RZ ;  /* 0x000000020d0c7210 */ /* 0x080fe20007f1e0ff */
[----:B------:R-:W2:Y:S01]  /*0810*/  LDG.E.U8 R4, desc[UR6][R4.64] ;  /* 0x0000000604047981 */ /* 0x000ea2000c1e1100 */
[----:B------:R-:W-:Y:S02]  /*0820*/  IADD3 R10, P2, PT, R11, R2, RZ ;  /* 0x000000020b0a7210 */ /* 0x000fe40007f5e0ff */
[-C--:B------:R-:W-:Y:S01]  /*0830*/  LEA.HI.X.SX32 R9, R9, R3.reuse, 0x1, P1 ;  /* 0x0000000309097211 */ /* 0x080fe200008f0eff */
[----:B------:R-:W3:Y:S01]  /*0840*/  LDG.E.U8 R6, desc[UR6][R6.64] ;  /* 0x0000000606067981 */ /* 0x000ee2000c1e1100 */
[----:B------:R-:W-:-:S02]  /*0850*/  LEA.HI.X.SX32 R13, R13, R3, 0x1, P0 ;  /* 0x000000030d0d7211 */ /* 0x000fc400000f0eff */
[C---:B0-----:R-:W-:Y:S01]  /*0860*/  IADD3 R22, P0, PT, R24.reuse, R2, RZ ;  /* 0x0000000218167210 */ /* 0x041fe20007f1e0ff */
[----:B------:R-:W3:Y:S01]  /*0870*/  LDG.E.U8 R8, desc[UR6][R8.64] ;  /* 0x0000000608087981 */ /* 0x000ee2000c1e1100 */
[-C--:B------:R-:W-:Y:S02]  /*0880*/  LEA.HI.X.SX32 R11, R11, R3.reuse, 0x1, P2 ;  /* 0x000000030b0b7211 */ /* 0x080fe400010f0eff */
[----:B------:R-:W-:Y:S01]  /*0890*/  LEA.HI.X.SX32 R23, R24, R3, 0x1, P0 ;  /* 0x0000000318177211 */ /* 0x000fe200000f0eff */
[----:B------:R-:W4:Y:S04]  /*08a0*/  LDG.E.U8 R13, desc[UR6][R12.64] ;  /* 0x000000060c0d7981 */ /* 0x000f28000c1e1100 */
[----:B------:R-:W4:Y:S04]  /*08b0*/  LDG.E.U8 R10, desc[UR6][R10.64] ;  /* 0x000000060a0a7981 */ /* 0x000f28000c1e1100 */
[----:B------:R-:W5:Y:S01]  /*08c0*/  LDG.E.U8 R23, desc[UR6][R22.64] ;  /* 0x0000000616177981 */ /* 0x000f62000c1e1100 */
[----:B------:R-:W-:Y:S01]  /*08d0*/  BSSY.RECONVERGENT B0, `(.L_x_5) ;  /* 0x0000010000007945 */ /* 0x000fe20003800200 */
[----:B------:R-:W-:-:S02]  /*08e0*/  PLOP3.LUT P0, PT, PT, PT, PT, 0x80, 0x8 ;  /* 0x000000000008781c */ /* 0x000fc40003f0f070 */
[----:B--2---:R-:W-:-:S04]  /*08f0*/  IADD3 R25, PT, PT, R20, R25, R4 ;  /* 0x0000001914197210 */ /* 0x004fc80007ffe004 */
[----:B---3--:R-:W-:-:S04]  /*0900*/  IADD3 R6, PT, PT, R8, R25, R6 ;  /* 0x0000001908067210 */ /* 0x008fc80007ffe006 */
[----:B----4-:R-:W-:-:S05]  /*0910*/  IADD3 R6, PT, PT, R10, R6, R13 ;  /* 0x000000060a067210 */ /* 0x010fca0007ffe00d */
[----:B-----5:R-:W-:-:S05]  /*0920*/  IMAD.IADD R6, R6, 0x1, R23 ;  /* 0x0000000106067824 */ /* 0x020fca00078e0217 */
[----:B------:R-:W-:-:S13]  /*0930*/  ISETP.NE.AND P1, PT, R6, 0x3, PT ;  /* 0x000000030600780c */ /* 0x000fda0003f25270 */
        /* <DEDUP_REMOVED lines=8> */
.L_x_7:
[----:B------:R-:W-:-:S13]  /*09c0*/  PLOP3.LUT P0, PT, PT, PT, PT, 0x8, 0x80 ;  /* 0x000000000080781c */ /* 0x000fda0003f0e170 */
.L_x_6:
[----:B------:R-:W-:Y:S05]  /*09d0*/  BSYNC.RECONVERGENT B0 ;  /* 0x0000000000007941 */ /* 0x000fea0003800200 */
.L_x_5:
        /* <DEDUP_REMOVED lines=8> */
.L_x_9:
        /* <DEDUP_REMOVED lines=10> */
.L_x_11:


//--------------------- .nv.shared.reserved.0     --------------------------
	.section	.nv.shared.reserved.0,"aw",@nobits
	.weak		__nv_reservedSMEM_offset_0_alias
	.size		__nv_reservedSMEM_offset_0_alias, 0, 64
	.other		__nv_reservedSMEM_offset_0_alias,@"STO_CUDA_RESERVED_SHARED STV_DEFAULT"
__nv_reservedSMEM_offset_0_alias:
	.zero		0
	.zero		64


//--------------------- .nv.constant0._Z12iteration_ifPKhPhii --------------------------
	.section	.nv.constant0._Z12iteration_ifPKhPhii,"a",@progbits
	.sectionflags	@""
	.align	4
.nv.constant0._Z12iteration_ifPKhPhii:
	.zero		920


//--------------------- .nv.constant0._Z9iterationPKhPhii --------------------------
	.section	.nv.constant0._Z9iterationPKhPhii,"a",@progbits
	.sectionflags	@""
	.align	4
.nv.constant0._Z9iterationPKhPhii:
	.zero		920


//--------------------- SYMBOLS --------------------------

	.type		.nv.reservedSmem.offset0,@object
	.size		.nv.reservedSmem.offset0,0x4
